	.headerflags	@"EF_CUDA_TEXMODE_UNIFIED EF_CUDA_64BIT_ADDRESS EF_CUDA_SM86 EF_CUDA_VIRTUAL_SM(EF_CUDA_SM86)"
	.elftype	@"ET_EXEC"


//--------------------- .nv.info                  --------------------------
	.section	.nv.info,"",@"SHT_CUDA_INFO"
	.align	4


	//----- nvinfo : EIATTR_REGCOUNT
	.align		4
        /*0000*/ 	.byte	0x04, 0x2f
        /*0002*/ 	.short	(.L_1 - .L_0)
	.align		4
.L_0:
        /*0004*/ 	.word	index@(triton__0d1d2d3d4d5d6d7d8d9d10d11d12d13de)
        /*0008*/ 	.word	0x00000028


	//----- nvinfo : EIATTR_MAX_STACK_SIZE
	.align		4
.L_1:
        /*000c*/ 	.byte	0x04, 0x23
        /*000e*/ 	.short	(.L_3 - .L_2)
	.align		4
.L_2:
        /*0010*/ 	.word	index@(triton__0d1d2d3d4d5d6d7d8d9d10d11d12d13de)
        /*0014*/ 	.word	0x00000000


	//----- nvinfo : EIATTR_MIN_STACK_SIZE
	.align		4
.L_3:
        /*0018*/ 	.byte	0x04, 0x12
        /*001a*/ 	.short	(.L_5 - .L_4)
	.align		4
.L_4:
        /*001c*/ 	.word	index@(triton__0d1d2d3d4d5d6d7d8d9d10d11d12d13de)
        /*0020*/ 	.word	0x00000000


	//----- nvinfo : EIATTR_FRAME_SIZE
	.align		4
.L_5:
        /*0024*/ 	.byte	0x04, 0x11
        /*0026*/ 	.short	(.L_7 - .L_6)
	.align		4
.L_6:
        /*0028*/ 	.word	index@(triton__0d1d2d3d4d5d6d7d8d9d10d11d12d13de)
        /*002c*/ 	.word	0x00000000
.L_7:


//--------------------- .nv.info.triton__0d1d2d3d4d5d6d7d8d9d10d11d12d13de --------------------------
	.section	.nv.info.triton__0d1d2d3d4d5d6d7d8d9d10d11d12d13de,"",@"SHT_CUDA_INFO"
	.align	4


	//----- nvinfo : EIATTR_CUDA_API_VERSION
	.align		4
        /*0000*/ 	.byte	0x04, 0x37
        /*0002*/ 	.short	(.L_9 - .L_8)
.L_8:
        /*0004*/ 	.word	0x0000007b


	//----- nvinfo : EIATTR_SW2861232_WAR
	.align		4
.L_9:
        /*0008*/ 	.byte	0x01, 0x35
	.zero		2


	//----- nvinfo : EIATTR_PARAM_CBANK
	.align		4
        /*000c*/ 	.byte	0x04, 0x0a
        /*000e*/ 	.short	(.L_11 - .L_10)
	.align		4
.L_10:
        /*0010*/ 	.word	index@(.nv.constant0.triton__0d1d2d3d4d5d6d7d8d9d10d11d12d13de)
        /*0014*/ 	.short	0x0160
        /*0016*/ 	.short	0x006c


	//----- nvinfo : EIATTR_CBANK_PARAM_SIZE
	.align		4
.L_11:
        /*0018*/ 	.byte	0x03, 0x19
        /*001a*/ 	.short	0x006c


	//----- nvinfo : EIATTR_KPARAM_INFO
	.align		4
        /*001c*/ 	.byte	0x04, 0x17
        /*001e*/ 	.short	(.L_13 - .L_12)
.L_12:
        /*0020*/ 	.word	0x00000000
        /*0024*/ 	.short	0x000d
        /*0026*/ 	.short	0x0068
        /*0028*/ 	.byte	0x00, 0xf0, 0x11, 0x00


	//----- nvinfo : EIATTR_KPARAM_INFO
	.align		4
.L_13:
        /*002c*/ 	.byte	0x04, 0x17
        /*002e*/ 	.short	(.L_15 - .L_14)
.L_14:
        /*0030*/ 	.word	0x00000000
        /*0034*/ 	.short	0x000c
        /*0036*/ 	.short	0x0060
        /*0038*/ 	.byte	0x00, 0xf0, 0x21, 0x00


	//----- nvinfo : EIATTR_KPARAM_INFO
	.align		4
.L_15:
        /*003c*/ 	.byte	0x04, 0x17
        /*003e*/ 	.short	(.L_17 - .L_16)
.L_16:
        /*0040*/ 	.word	0x00000000
        /*0044*/ 	.short	0x000b
        /*0046*/ 	.short	0x0058
        /*0048*/ 	.byte	0x00, 0xf0, 0x21, 0x00


	//----- nvinfo : EIATTR_KPARAM_INFO
	.align		4
.L_17:
        /*004c*/ 	.byte	0x04, 0x17
        /*004e*/ 	.short	(.L_19 - .L_18)
.L_18:
        /*0050*/ 	.word	0x00000000
        /*0054*/ 	.short	0x000a
        /*0056*/ 	.short	0x0050
        /*0058*/ 	.byte	0x00, 0xf0, 0x21, 0x00


	//----- nvinfo : EIATTR_KPARAM_INFO
	.align		4
.L_19:
        /*005c*/ 	.byte	0x04, 0x17
        /*005e*/ 	.short	(.L_21 - .L_20)
.L_20:
        /*0060*/ 	.word	0x00000000
        /*0064*/ 	.short	0x0009
        /*0066*/ 	.short	0x0048
        /*0068*/ 	.byte	0x00, 0xf0, 0x21, 0x00


	//----- nvinfo : EIATTR_KPARAM_INFO
	.align		4
.L_21:
        /*006c*/ 	.byte	0x04, 0x17
        /*006e*/ 	.short	(.L_23 - .L_22)
.L_22:
        /*0070*/ 	.word	0x00000000
        /*0074*/ 	.short	0x0008
        /*0076*/ 	.short	0x0040
        /*0078*/ 	.byte	0x00, 0xf0, 0x21, 0x00


	//----- nvinfo : EIATTR_KPARAM_INFO
	.align		4
.L_23:
        /*007c*/ 	.byte	0x04, 0x17
        /*007e*/ 	.short	(.L_25 - .L_24)
.L_24:
        /*0080*/ 	.word	0x00000000
        /*0084*/ 	.short	0x0007
        /*0086*/ 	.short	0x0038
        /*0088*/ 	.byte	0x00, 0xf0, 0x21, 0x00


	//----- nvinfo : EIATTR_KPARAM_INFO
	.align		4
.L_25:
        /*008c*/ 	.byte	0x04, 0x17
        /*008e*/ 	.short	(.L_27 - .L_26)
.L_26:
        /*0090*/ 	.word	0x00000000
        /*0094*/ 	.short	0x0006
        /*0096*/ 	.short	0x0030
        /*0098*/ 	.byte	0x00, 0xf0, 0x21, 0x00


	//----- nvinfo : EIATTR_KPARAM_INFO
	.align		4
.L_27:
        /*009c*/ 	.byte	0x04, 0x17
        /*009e*/ 	.short	(.L_29 - .L_28)
.L_28:
        /*00a0*/ 	.word	0x00000000
        /*00a4*/ 	.short	0x0005
        /*00a6*/ 	.short	0x0028
        /*00a8*/ 	.byte	0x00, 0xf0, 0x21, 0x00


	//----- nvinfo : EIATTR_KPARAM_INFO
	.align		4
.L_29:
        /*00ac*/ 	.byte	0x04, 0x17
        /*00ae*/ 	.short	(.L_31 - .L_30)
.L_30:
        /*00b0*/ 	.word	0x00000000
        /*00b4*/ 	.short	0x0004
        /*00b6*/ 	.short	0x0020
        /*00b8*/ 	.byte	0x00, 0xf0, 0x21, 0x00


	//----- nvinfo : EIATTR_KPARAM_INFO
	.align		4
.L_31:
        /*00bc*/ 	.byte	0x04, 0x17
        /*00be*/ 	.short	(.L_33 - .L_32)
.L_32:
        /*00c0*/ 	.word	0x00000000
        /*00c4*/ 	.short	0x0003
        /*00c6*/ 	.short	0x0018
        /*00c8*/ 	.byte	0x00, 0xf0, 0x21, 0x00


	//----- nvinfo : EIATTR_KPARAM_INFO
	.align		4
.L_33:
        /*00cc*/ 	.byte	0x04, 0x17
        /*00ce*/ 	.short	(.L_35 - .L_34)
.L_34:
        /*00d0*/ 	.word	0x00000000
        /*00d4*/ 	.short	0x0002
        /*00d6*/ 	.short	0x0010
        /*00d8*/ 	.byte	0x00, 0xf0, 0x21, 0x00


	//----- nvinfo : EIATTR_KPARAM_INFO
	.align		4
.L_35:
        /*00dc*/ 	.byte	0x04, 0x17
        /*00de*/ 	.short	(.L_37 - .L_36)
.L_36:
        /*00e0*/ 	.word	0x00000000
        /*00e4*/ 	.short	0x0001
        /*00e6*/ 	.short	0x0008
        /*00e8*/ 	.byte	0x00, 0xf0, 0x21, 0x00


	//----- nvinfo : EIATTR_KPARAM_INFO
	.align		4
.L_37:
        /*00ec*/ 	.byte	0x04, 0x17
        /*00ee*/ 	.short	(.L_39 - .L_38)
.L_38:
        /*00f0*/ 	.word	0x00000000
        /*00f4*/ 	.short	0x0000
        /*00f6*/ 	.short	0x0000
        /*00f8*/ 	.byte	0x00, 0xf0, 0x21, 0x00


	//----- nvinfo : EIATTR_MAXREG_COUNT
	.align		4
.L_39:
        /*00fc*/ 	.byte	0x03, 0x1b
        /*00fe*/ 	.short	0x00ff


	//----- nvinfo : EIATTR_EXIT_INSTR_OFFSETS
	.align		4
        /*0100*/ 	.byte	0x04, 0x1c
        /*0102*/ 	.short	(.L_41 - .L_40)


	//   ....[0]....
.L_40:
        /*0104*/ 	.word	0x00000a30


	//   ....[1]....
        /*0108*/ 	.word	0x00000a50


	//----- nvinfo : EIATTR_MAX_THREADS
	.align		4
.L_41:
        /*010c*/ 	.byte	0x04, 0x05
        /*010e*/ 	.short	(.L_43 - .L_42)
.L_42:
        /*0110*/ 	.word	0x00000080
        /*0114*/ 	.word	0x00000001
        /*0118*/ 	.word	0x00000001
.L_43:


//--------------------- .nv.rel.action            --------------------------
	.section	.nv.rel.action,"",@"SHT_CUDA_RELOCINFO"
	.align	8
	.sectionentsize	8
        /*0000*/ 	.byte	0x73, 0x00, 0x00, 0x00, 0x00, 0x00, 0x00, 0x00, 0x00, 0x00, 0x00, 0x11, 0x25, 0x00, 0x05, 0x36


//--------------------- .nv.constant0.triton__0d1d2d3d4d5d6d7d8d9d10d11d12d13de --------------------------
	.section	.nv.constant0.triton__0d1d2d3d4d5d6d7d8d9d10d11d12d13de,"a",@progbits
	.align	4
.nv.constant0.triton__0d1d2d3d4d5d6d7d8d9d10d11d12d13de:
	.zero		460


//--------------------- .text.triton__0d1d2d3d4d5d6d7d8d9d10d11d12d13de --------------------------
	.section	.text.triton__0d1d2d3d4d5d6d7d8d9d10d11d12d13de,"ax",@progbits
	.sectioninfo	@"SHI_REGISTERS=40"
	.align	128
        .global         triton__0d1d2d3d4d5d6d7d8d9d10d11d12d13de
        .type           triton__0d1d2d3d4d5d6d7d8d9d10d11d12d13de,@function
        .size           triton__0d1d2d3d4d5d6d7d8d9d10d11d12d13de,(.L_x_1 - triton__0d1d2d3d4d5d6d7d8d9d10d11d12d13de)
        .other          triton__0d1d2d3d4d5d6d7d8d9d10d11d12d13de,@"STO_CUDA_ENTRY STV_DEFAULT"
triton__0d1d2d3d4d5d6d7d8d9d10d11d12d13de:
.text.triton__0d1d2d3d4d5d6d7d8d9d10d11d12d13de:
[----:B------:R-:W-:-:S02]  /*0000*/  MOV R1, c[0x0][0x28] ;  /* 0x00000a0000017a02 */ /* 0x000fc40000000f00 */
[----:B------:R-:W0:Y:S01]  /*0010*/  S2R R4, SR_TID.X ;  /* 0x0000000000047919 */ /* 0x000e220000002100 */
[----:B------:R-:W-:Y:S01]  /*0020*/  MOV R7, 0x2 ;  /* 0x0000000200077802 */ /* 0x000fe20000000f00 */
[----:B------:R-:W-:Y:S02]  /*0030*/  ULDC.64 UR4, c[0x0][0x118] ;  /* 0x0000460000047ab9 */ /* 0x000fe40000000a00 */
[----:B------:R-:W1:Y:S01]  /*0040*/  S2R R3, SR_CTAID.X ;  /* 0x0000000000037919 */ /* 0x000e620000002500 */
[----:B------:R-:W-:Y:S02]  /*0050*/  PRMT R11, RZ, 0x7610, R11 ;  /* 0x00007610ff0b7816 */ /* 0x000fe4000000000b */
[----:B------:R-:W-:Y:S02]  /*0060*/  PRMT R0, RZ, 0x7610, R0 ;  /* 0x00007610ff007816 */ /* 0x000fe40000000000 */
[----:B------:R-:W-:Y:S02]  /*0070*/  PRMT R8, RZ, 0x7610, R8 ;  /* 0x00007610ff087816 */ /* 0x000fe40000000008 */
[----:B------:R-:W-:-:S02]  /*0080*/  PRMT R28, RZ, 0x7610, R28 ;  /* 0x00007610ff1c7816 */ /* 0x000fc4000000001c */
[----:B0-----:R-:W-:-:S04]  /*0090*/  LOP3.LUT R4, R4, 0x7f, RZ, 0xc0, !PT ;  /* 0x0000007f04047812 */ /* 0x001fc800078ec0ff */
[----:B-1----:R-:W-:-:S04]  /*00a0*/  LEA R4, R3, R4, 0x7 ;  /* 0x0000000403047211 */ /* 0x002fc800078e38ff */
[C---:B------:R-:W-:Y:S01]  /*00b0*/  ISETP.GE.AND P0, PT, R4.reuse, 0x900, PT ;  /* 0x000009000400780c */ /* 0x040fe20003f06270 */
[CC--:B------:R-:W-:Y:S01]  /*00c0*/  IMAD.WIDE R2, R4.reuse, R7.reuse, c[0x0][0x160] ;  /* 0x0000580004027625 */ /* 0x0c0fe200078e0207 */
[C---:B------:R-:W-:Y:S02]  /*00d0*/  IADD3 R22, R4.reuse, 0x900, RZ ;  /* 0x0000090004167810 */ /* 0x040fe40007ffe0ff */
[----:B------:R-:W-:Y:S01]  /*00e0*/  MOV R5, 0x4 ;  /* 0x0000000400057802 */ /* 0x000fe20000000f00 */
[----:B------:R-:W-:-:S04]  /*00f0*/  IMAD.WIDE R14, R4, R7, c[0x0][0x168] ;  /* 0x00005a00040e7625 */ /* 0x000fc800078e0207 */
[-C--:B------:R-:W-:Y:S01]  /*0100*/  IMAD.WIDE R24, R22, R7.reuse, c[0x0][0x170] ;  /* 0x00005c0016187625 */ /* 0x080fe200078e0207 */
[----:B------:R-:W-:Y:S02]  /*0110*/  MOV R16, c[0x0][0x178] ;  /* 0x00005e0000107a02 */ /* 0x000fe40000000f00 */
[----:B------:R-:W-:Y:S01]  /*0120*/  MOV R17, c[0x0][0x17c] ;  /* 0x00005f0000117a02 */ /* 0x000fe20000000f00 */
[C---:B------:R-:W-:Y:S01]  /*0130*/  IMAD.WIDE R18, R4.reuse, R7, c[0x0][0x170] ;  /* 0x00005c0004127625 */ /* 0x040fe200078e0207 */
[----:B------:R0:W2:Y:S01]  /*0140*/  @!P0 LDG.E.U16 R11, [R24.64] ;  /* 0x00000004180b8981 */ /* 0x0000a2000c1e1500 */
[----:B------:R-:W-:Y:S02]  /*0150*/  MOV R6, RZ ;  /* 0x000000ff00067202 */ /* 0x000fe40000000f00 */
[----:B------:R-:W-:Y:S01]  /*0160*/  MOV R13, RZ ;  /* 0x000000ff000d7202 */ /* 0x000fe20000000f00 */
[----:B------:R1:W3:Y:S01]  /*0170*/  @!P0 LDG.E.U16 R0, [R2.64] ;  /* 0x0000000402008981 */ /* 0x0002e2000c1e1500 */
[----:B------:R-:W-:Y:S01]  /*0180*/  IMAD.WIDE R20, R4, R5, c[0x0][0x180] ;  /* 0x0000600004147625 */ /* 0x000fe200078e0205 */
[----:B------:R-:W-:-:S02]  /*0190*/  PRMT R9, RZ, 0x7610, R9 ;  /* 0x00007610ff097816 */ /* 0x000fc40000000009 */
[----:B------:R4:W5:Y:S01]  /*01a0*/  @!P0 LDG.E.U16 R8, [R14.64] ;  /* 0x000000040e088981 */ /* 0x000962000c1e1500 */
[----:B------:R-:W-:-:S03]  /*01b0*/  IMAD.WIDE R30, R22, R5, c[0x0][0x188] ;  /* 0x00006200161e7625 */ /* 0x000fc600078e0205 */
[----:B------:R0:W5:Y:S01]  /*01c0*/  @!P0 LDG.E.U16 R28, [R18.64] ;  /* 0x00000004121c8981 */ /* 0x000162000c1e1500 */
[----:B------:R-:W-:-:S03]  /*01d0*/  IMAD.WIDE R26, R22, R7, c[0x0][0x160] ;  /* 0x00005800161a7625 */ /* 0x000fc600078e0207 */
[----:B-1----:R-:W5:Y:S01]  /*01e0*/  LDG.E R3, [R16.64+0x4] ;  /* 0x0000040410037981 */ /* 0x002f62000c1e1900 */
[----:B------:R-:W-:Y:S01]  /*01f0*/  PRMT R12, RZ, 0x7610, R12 ;  /* 0x00007610ff0c7816 */ /* 0x000fe2000000000c */
[----:B------:R-:W-:Y:S02]  /*0200*/  IMAD.WIDE R32, R22, R7, c[0x0][0x168] ;  /* 0x00005a0016207625 */ /* 0x000fe400078e0207 */
[----:B------:R1:W5:Y:S01]  /*0210*/  @!P0 LDG.E R6, [R20.64] ;  /* 0x0000000414068981 */ /* 0x000362000c1e1900 */
[----:B----4-:R-:W-:-:S03]  /*0220*/  MOV R14, RZ ;  /* 0x000000ff000e7202 */ /* 0x010fc60000000f00 */
[----:B------:R4:W5:Y:S01]  /*0230*/  @!P0 LDG.E R13, [R30.64] ;  /* 0x000000041e0d8981 */ /* 0x000962000c1e1900 */
[----:B0-----:R-:W-:Y:S01]  /*0240*/  MOV R18, c[0x0][0x190] ;  /* 0x0000640000127a02 */ /* 0x001fe20000000f00 */
[C---:B------:R-:W-:Y:S01]  /*0250*/  IMAD.WIDE R24, R4.reuse, R5, c[0x0][0x188] ;  /* 0x0000620004187625 */ /* 0x040fe200078e0205 */
[----:B------:R-:W-:Y:S01]  /*0260*/  MOV R19, c[0x0][0x194] ;  /* 0x0000650000137a02 */ /* 0x000fe20000000f00 */
[----:B------:R0:W5:Y:S04]  /*0270*/  @!P0 LDG.E.U16 R9, [R26.64] ;  /* 0x000000041a098981 */ /* 0x000168000c1e1500 */
[----:B------:R-:W5:Y:S04]  /*0280*/  LDG.E R2, [R16.64] ;  /* 0x0000000410027981 */ /* 0x000f68000c1e1900 */
[----:B------:R0:W5:Y:S04]  /*0290*/  @!P0 LDG.E.U16 R12, [R32.64] ;  /* 0x00000004200c8981 */ /* 0x000168000c1e1500 */
[----:B------:R-:W5:Y:S04]  /*02a0*/  LDG.E R15, [R18.64+0x4] ;  /* 0x00000404120f7981 */ /* 0x000f68000c1e1900 */
[----:B------:R1:W5:Y:S04]  /*02b0*/  @!P0 LDG.E R14, [R24.64] ;  /* 0x00000004180e8981 */ /* 0x000368000c1e1900 */
[----:B------:R-:W5:Y:S01]  /*02c0*/  LDG.E R10, [R18.64] ;  /* 0x00000004120a7981 */ /* 0x000f62000c1e1900 */
[----:B0-----:R-:W-:-:S02]  /*02d0*/  IADD3 R26, R4, 0x1200, RZ ;  /* 0x00001200041a7810 */ /* 0x001fc40007ffe0ff */
[----:B------:R-:W-:-:S03]  /*02e0*/  PRMT R29, RZ, 0x7610, R29 ;  /* 0x00007610ff1d7816 */ /* 0x000fc6000000001d */
[-C--:B-1----:R-:W-:Y:S01]  /*02f0*/  IMAD.WIDE R20, R26, R7.reuse, c[0x0][0x160] ;  /* 0x000058001a147625 */ /* 0x082fe200078e0207 */
[----:B----4-:R-:W-:Y:S02]  /*0300*/  PRMT R31, RZ, 0x7610, R31 ;  /* 0x00007610ff1f7816 */ /* 0x010fe4000000001f */
[----:B------:R-:W-:Y:S02]  /*0310*/  IADD3 R34, R4, 0x1b00, RZ ;  /* 0x00001b0004227810 */ /* 0x000fe40007ffe0ff */
[----:B------:R0:W4:Y:S01]  /*0320*/  @!P0 LDG.E.U16 R29, [R20.64] ;  /* 0x00000004141d8981 */ /* 0x000122000c1e1500 */
[----:B------:R-:W-:Y:S01]  /*0330*/  PRMT R30, RZ, 0x7610, R30 ;  /* 0x00007610ff1e7816 */ /* 0x000fe2000000001e */
[----:B------:R-:W-:Y:S01]  /*0340*/  IMAD.WIDE R36, R26, R7, c[0x0][0x168] ;  /* 0x00005a001a247625 */ /* 0x000fe200078e0207 */
[----:B------:R-:W-:-:S04]  /*0350*/  PRMT R33, RZ, 0x7610, R33 ;  /* 0x00007610ff217816 */ /* 0x000fc80000000021 */
[----:B------:R1:W4:Y:S01]  /*0360*/  @!P0 LDG.E.U16 R30, [R36.64] ;  /* 0x00000004241e8981 */ /* 0x000322000c1e1500 */
[----:B0-----:R-:W-:-:S05]  /*0370*/  IMAD.WIDE R20, R26, R7, c[0x0][0x170] ;  /* 0x00005c001a147625 */ /* 0x001fca00078e0207 */
[----:B------:R0:W4:Y:S01]  /*0380*/  @!P0 LDG.E.U16 R31, [R20.64] ;  /* 0x00000004141f8981 */ /* 0x000122000c1e1500 */
[----:B-1----:R-:W-:Y:S01]  /*0390*/  PRMT R36, RZ, 0x7610, R36 ;  /* 0x00007610ff247816 */ /* 0x002fe20000000024 */
[----:B0-----:R-:W-:-:S05]  /*03a0*/  IMAD.WIDE R20, R34, R7, c[0x0][0x160] ;  /* 0x0000580022147625 */ /* 0x001fca00078e0207 */
[----:B------:R0:W4:Y:S01]  /*03b0*/  @!P0 LDG.E.U16 R33, [R20.64] ;  /* 0x0000000414218981 */ /* 0x000122000c1e1500 */
[----:B------:R-:W-:Y:S01]  /*03c0*/  PRMT R37, RZ, 0x7610, R37 ;  /* 0x00007610ff257816 */ /* 0x000fe20000000025 */
[----:B------:R-:W-:Y:S01]  /*03d0*/  IMAD.WIDE R24, R26, R5, c[0x0][0x188] ;  /* 0x000062001a187625 */ /* 0x000fe200078e0205 */
[----:B------:R-:W-:Y:S02]  /*03e0*/  MOV R32, RZ ;  /* 0x000000ff00207202 */ /* 0x000fe40000000f00 */
[----:B------:R-:W-:-:S04]  /*03f0*/  PRMT R35, RZ, 0x7610, R35 ;  /* 0x00007610ff237816 */ /* 0x000fc80000000023 */
[----:B------:R1:W4:Y:S01]  /*0400*/  @!P0 LDG.E R32, [R24.64] ;  /* 0x0000000418208981 */ /* 0x000322000c1e1900 */
[----:B0-----:R-:W-:-:S05]  /*0410*/  IMAD.WIDE R20, R34, R7, c[0x0][0x170] ;  /* 0x00005c0022147625 */ /* 0x001fca00078e0207 */
[----:B------:R0:W4:Y:S02]  /*0420*/  @!P0 LDG.E.U16 R36, [R20.64] ;  /* 0x0000000414248981 */ /* 0x000124000c1e1500 */
[----:B0-----:R-:W-:-:S05]  /*0430*/  IMAD.WIDE R20, R22, R7, c[0x0][0x198] ;  /* 0x0000660016147625 */ /* 0x001fca00078e0207 */
[----:B------:R0:W4:Y:S01]  /*0440*/  @!P0 LDG.E.U16 R37, [R20.64] ;  /* 0x0000000414258981 */ /* 0x000122000c1e1500 */
[----:B------:R-:W-:-:S04]  /*0450*/  IMAD.WIDE R22, R22, R5, c[0x0][0x1a8] ;  /* 0x00006a0016167625 */ /* 0x000fc800078e0205 */
[----:B-1----:R-:W-:Y:S01]  /*0460*/  IMAD.WIDE R24, R34, R7, c[0x0][0x168] ;  /* 0x00005a0022187625 */ /* 0x002fe200078e0207 */
[----:B0-----:R-:W-:-:S04]  /*0470*/  MOV R20, RZ ;  /* 0x000000ff00147202 */ /* 0x001fc80000000f00 */
[----:B------:R0:W4:Y:S04]  /*0480*/  @!P0 LDG.E.U16 R35, [R24.64] ;  /* 0x0000000418238981 */ /* 0x000128000c1e1500 */
[----:B------:R1:W4:Y:S01]  /*0490*/  @!P0 LDG.E R20, [R22.64] ;  /* 0x0000000416148981 */ /* 0x000322000c1e1900 */
[----:B0-----:R-:W-:Y:S01]  /*04a0*/  IMAD.WIDE R24, R26, R7, c[0x0][0x198] ;  /* 0x000066001a187625 */ /* 0x001fe200078e0207 */
[----:B-1----:R-:W-:-:S03]  /*04b0*/  PRMT R22, RZ, 0x7610, R22 ;  /* 0x00007610ff167816 */ /* 0x002fc60000000016 */
[----:B------:R-:W-:Y:S01]  /*04c0*/  IMAD.WIDE R26, R26, R5, c[0x0][0x1a8] ;  /* 0x00006a001a1a7625 */ /* 0x000fe200078e0205 */
[----:B------:R-:W-:Y:S02]  /*04d0*/  MOV R23, RZ ;  /* 0x000000ff00177202 */ /* 0x000fe40000000f00 */
[----:B------:R0:W4:Y:S04]  /*04e0*/  @!P0 LDG.E.U16 R22, [R24.64] ;  /* 0x0000000418168981 */ /* 0x000128000c1e1500 */
[----:B------:R1:W4:Y:S01]  /*04f0*/  @!P0 LDG.E R23, [R26.64] ;  /* 0x000000041a178981 */ /* 0x000322000c1e1900 */
[----:B0-----:R-:W-:Y:S01]  /*0500*/  IMAD.WIDE R24, R4, R7, c[0x0][0x198] ;  /* 0x0000660004187625 */ /* 0x001fe200078e0207 */
[----:B-1----:R-:W-:Y:S02]  /*0510*/  MOV R26, RZ ;  /* 0x000000ff001a7202 */ /* 0x002fe40000000f00 */
[----:B--2---:R-:W-:-:S02]  /*0520*/  SHF.L.U32 R11, R11, 0x10, RZ ;  /* 0x000000100b0b7819 */ /* 0x004fc400000006ff */
[----:B---3--:R-:W-:Y:S02]  /*0530*/  SHF.L.U32 R0, R0, 0x10, RZ ;  /* 0x0000001000007819 */ /* 0x008fe400000006ff */
[----:B-----5:R-:W-:-:S05]  /*0540*/  SHF.L.U32 R21, R8, 0x10, RZ ;  /* 0x0000001008157819 */ /* 0x020fca00000006ff */
[----:B------:R-:W-:Y:S01]  /*0550*/  FADD R0, R0, R21 ;  /* 0x0000001500007221 */ /* 0x000fe20000000000 */
[----:B------:R-:W-:Y:S01]  /*0560*/  FMUL R11, R11, R3 ;  /* 0x000000030b0b7220 */ /* 0x000fe20000400000 */
[----:B------:R-:W-:Y:S01]  /*0570*/  SHF.L.U32 R3, R28, 0x10, RZ ;  /* 0x000000101c037819 */ /* 0x000fe200000006ff */
[----:B------:R-:W-:Y:S01]  /*0580*/  FADD R28, R6, 1 ;  /* 0x3f800000061c7421 */ /* 0x000fe20000000000 */
[----:B------:R-:W-:Y:S01]  /*0590*/  FMUL R21, R13, 48 ;  /* 0x424000000d157820 */ /* 0x000fe20000400000 */
[----:B------:R-:W-:Y:S02]  /*05a0*/  SHF.L.U32 R6, R9, 0x10, RZ ;  /* 0x0000001009067819 */ /* 0x000fe400000006ff */
[----:B------:R-:W-:Y:S01]  /*05b0*/  FMUL R9, R3, R2 ;  /* 0x0000000203097220 */ /* 0x000fe20000400000 */
[----:B------:R-:W-:Y:S01]  /*05c0*/  FFMA R2, R28, R11, R21 ;  /* 0x0000000b1c027223 */ /* 0x000fe20000000015 */
[----:B------:R-:W-:Y:S02]  /*05d0*/  PRMT R8, RZ, 0x7610, R8 ;  /* 0x00007610ff087816 */ /* 0x000fe40000000008 */
[----:B------:R-:W-:-:S02]  /*05e0*/  SHF.L.U32 R13, R12, 0x10, RZ ;  /* 0x000000100c0d7819 */ /* 0x000fc400000006ff */
[----:B------:R-:W-:Y:S01]  /*05f0*/  MOV R3, c[0x0][0x1a4] ;  /* 0x0000690000037a02 */ /* 0x000fe20000000f00 */
[----:B------:R-:W-:Y:S01]  /*0600*/  FMUL R15, R15, R2 ;  /* 0x000000020f0f7220 */ /* 0x000fe20000400000 */
[----:B------:R-:W-:Y:S01]  /*0610*/  MOV R2, c[0x0][0x1a0] ;  /* 0x0000680000027a02 */ /* 0x000fe20000000f00 */
[----:B------:R-:W-:Y:S01]  /*0620*/  FMUL R27, R14, 48 ;  /* 0x424000000e1b7820 */ /* 0x000fe20000400000 */
[----:B------:R-:W-:Y:S01]  /*0630*/  FADD R6, R6, R13 ;  /* 0x0000000d06067221 */ /* 0x000fe20000000000 */
[----:B------:R0:W2:Y:S02]  /*0640*/  @!P0 LDG.E.U16 R8, [R24.64] ;  /* 0x0000000418088981 */ /* 0x0000a4000c1e1500 */
[----:B------:R-:W-:Y:S02]  /*0650*/  FFMA R13, R28, R9, R27 ;  /* 0x000000091c0d7223 */ /* 0x000fe4000000001b */
[----:B------:R1:W3:Y:S04]  /*0660*/  LDG.E R14, [R16.64+0x8] ;  /* 0x00000804100e7981 */ /* 0x0002e8000c1e1900 */
[----:B0-----:R0:W5:Y:S01]  /*0670*/  LDG.E R24, [R2.64+0x4] ;  /* 0x0000040402187981 */ /* 0x001162000c1e1900 */
[----:B------:R-:W-:Y:S01]  /*0680*/  FMUL R25, R6, R15 ;  /* 0x0000000f06197220 */ /* 0x000fe20000400000 */
[----:B------:R-:W-:Y:S01]  /*0690*/  FMUL R15, R10, R13 ;  /* 0x0000000d0a0f7220 */ /* 0x000fe20000400000 */
[----:B------:R-:W-:Y:S01]  /*06a0*/  IMAD.WIDE R12, R34, R7, c[0x0][0x198] ;  /* 0x00006600220c7625 */ /* 0x000fe200078e0207 */
[----:B------:R-:W-:-:S03]  /*06b0*/  PRMT R10, RZ, 0x7610, R10 ;  /* 0x00007610ff0a7816 */ /* 0x000fc6000000000a */
[----:B------:R-:W-:Y:S01]  /*06c0*/  IMAD.WIDE R6, R34, R5, c[0x0][0x188] ;  /* 0x0000620022067625 */ /* 0x000fe200078e0205 */
[----:B------:R-:W-:Y:S02]  /*06d0*/  FFMA R0, R0, R15, R25 ;  /* 0x0000000f00007223 */ /* 0x000fe40000000019 */
[----:B------:R0:W2:Y:S04]  /*06e0*/  LDG.E R15, [R18.64+0x8] ;  /* 0x00000804120f7981 */ /* 0x0000a8000c1e1900 */
[----:B------:R1:W2:Y:S04]  /*06f0*/  LDG.E R25, [R16.64+0xc] ;  /* 0x00000c0410197981 */ /* 0x0002a8000c1e1900 */
[----:B------:R1:W2:Y:S04]  /*0700*/  @!P0 LDG.E R26, [R6.64] ;  /* 0x00000004061a8981 */ /* 0x0002a8000c1e1900 */
[----:B0-----:R0:W2:Y:S04]  /*0710*/  LDG.E R18, [R18.64+0xc] ;  /* 0x00000c0412127981 */ /* 0x0010a8000c1e1900 */
[----:B------:R0:W2:Y:S04]  /*0720*/  @!P0 LDG.E.U16 R10, [R12.64] ;  /* 0x000000040c0a8981 */ /* 0x0000a8000c1e1500 */
[----:B-1----:R1:W2:Y:S01]  /*0730*/  LDG.E R16, [R2.64] ;  /* 0x0000000402107981 */ /* 0x0022a2000c1e1900 */
[----:B0-----:R-:W-:-:S03]  /*0740*/  MOV R19, RZ ;  /* 0x000000ff00137202 */ /* 0x001fc60000000f00 */
[----:B------:R1:W2:Y:S01]  /*0750*/  LDG.E R17, [R2.64+0x8] ;  /* 0x0000080402117981 */ /* 0x0002a2000c1e1900 */
[----:B------:R-:W-:-:S05]  /*0760*/  IMAD.WIDE R12, R4, R5, c[0x0][0x1a8] ;  /* 0x00006a00040c7625 */ /* 0x000fca00078e0205 */
[----:B------:R0:W2:Y:S04]  /*0770*/  @!P0 LDG.E R19, [R12.64] ;  /* 0x000000040c138981 */ /* 0x0000a8000c1e1900 */
[----:B-1----:R1:W2:Y:S01]  /*0780*/  LDG.E R2, [R2.64+0xc] ;  /* 0x00000c0402027981 */ /* 0x0022a2000c1e1900 */
[----:B------:R-:W-:Y:S01]  /*0790*/  IMAD.WIDE R6, R34, R5, c[0x0][0x1a8] ;  /* 0x00006a0022067625 */ /* 0x000fe200078e0205 */
[----:B0-----:R-:W-:-:S06]  /*07a0*/  MOV R12, RZ ;  /* 0x000000ff000c7202 */ /* 0x001fcc0000000f00 */
[----:B------:R0:W2:Y:S01]  /*07b0*/  @!P0 LDG.E R12, [R6.64] ;  /* 0x00000004060c8981 */ /* 0x0000a2000c1e1900 */
[----:B----4-:R-:W-:Y:S02]  /*07c0*/  SHF.L.U32 R31, R31, 0x10, RZ ;  /* 0x000000101f1f7819 */ /* 0x010fe400000006ff */
[----:B-1----:R-:W-:Y:S02]  /*07d0*/  SHF.L.U32 R3, R29, 0x10, RZ ;  /* 0x000000101d037819 */ /* 0x002fe400000006ff */
[----:B------:R-:W-:Y:S02]  /*07e0*/  SHF.L.U32 R30, R30, 0x10, RZ ;  /* 0x000000101e1e7819 */ /* 0x000fe400000006ff */
[----:B------:R-:W-:-:S03]  /*07f0*/  SHF.L.U32 R36, R36, 0x10, RZ ;  /* 0x0000001024247819 */ /* 0x000fc600000006ff */
[----:B------:R-:W-:Y:S01]  /*0800*/  FADD R3, R3, R30 ;  /* 0x0000001e03037221 */ /* 0x000fe20000000000 */
[----:B0-----:R-:W-:Y:S01]  /*0810*/  SHF.L.U32 R6, R35, 0x10, RZ ;  /* 0x0000001023067819 */ /* 0x001fe200000006ff */
[----:B------:R-:W-:Y:S01]  /*0820*/  FMUL R20, R11, R20 ;  /* 0x000000140b147220 */ /* 0x000fe20000400000 */
[----:B---3--:R-:W-:Y:S01]  /*0830*/  FMUL R14, R31, R14 ;  /* 0x0000000e1f0e7220 */ /* 0x008fe20000400000 */
[----:B-----5:R-:W-:Y:S01]  /*0840*/  FMUL R31, R24, R21 ;  /* 0x00000015181f7220 */ /* 0x020fe20000400000 */
[----:B------:R-:W-:Y:S01]  /*0850*/  FMUL R21, R32, 48 ;  /* 0x4240000020157820 */ /* 0x000fe20000400000 */
[----:B------:R-:W-:-:S03]  /*0860*/  SHF.L.U32 R32, R37, 0x10, RZ ;  /* 0x0000001025207819 */ /* 0x000fc600000006ff */
[----:B------:R-:W-:Y:S01]  /*0870*/  FFMA R24, R28, R14, R21 ;  /* 0x0000000e1c187223 */ /* 0x000fe20000000015 */
[----:B--2---:R-:W-:Y:S01]  /*0880*/  SHF.L.U32 R8, R8, 0x10, RZ ;  /* 0x0000001008087819 */ /* 0x004fe200000006ff */
[----:B------:R-:W-:Y:S02]  /*0890*/  FMUL R31, R32, R31 ;  /* 0x0000001f201f7220 */ /* 0x000fe40000400000 */
[----:B------:R-:W-:Y:S01]  /*08a0*/  FMUL R15, R15, R24 ;  /* 0x000000180f0f7220 */ /* 0x000fe20000400000 */
[----:B------:R-:W-:-:S03]  /*08b0*/  FMUL R25, R36, R25 ;  /* 0x0000001924197220 */ /* 0x000fc60000400000 */
[----:B------:R-:W-:Y:S01]  /*08c0*/  FFMA R0, R3, R15, R0 ;  /* 0x0000000f03007223 */ /* 0x000fe20000000000 */
[----:B------:R-:W-:Y:S01]  /*08d0*/  FMUL R7, R26, 48 ;  /* 0x424000001a077820 */ /* 0x000fe20000400000 */
[----:B------:R-:W-:Y:S02]  /*08e0*/  SHF.L.U32 R3, R33, 0x10, RZ ;  /* 0x0000001021037819 */ /* 0x000fe400000006ff */
[----:B------:R-:W-:Y:S01]  /*08f0*/  SHF.L.U32 R15, R22, 0x10, RZ ;  /* 0x00000010160f7819 */ /* 0x000fe200000006ff */
[----:B------:R-:W-:Y:S01]  /*0900*/  FFMA R13, R28, R25, R7 ;  /* 0x000000191c0d7223 */ /* 0x000fe20000000007 */
[----:B------:R-:W-:Y:S01]  /*0910*/  FMUL R16, R16, R27 ;  /* 0x0000001b10107220 */ /* 0x000fe20000400000 */
[----:B------:R-:W-:-:S03]  /*0920*/  FADD R3, R3, R6 ;  /* 0x0000000603037221 */ /* 0x000fc60000000000 */
[----:B------:R-:W-:Y:S01]  /*0930*/  FFMA R16, R8, R16, R31 ;  /* 0x0000001008107223 */ /* 0x000fe2000000001f */
[----:B------:R-:W-:Y:S01]  /*0940*/  FMUL R17, R17, R21 ;  /* 0x0000001511117220 */ /* 0x000fe20000400000 */
[----:B------:R-:W-:-:S03]  /*0950*/  FMUL R13, R18, R13 ;  /* 0x0000000d120d7220 */ /* 0x000fc60000400000 */
[----:B------:R-:W-:Y:S01]  /*0960*/  FFMA R16, R15, R17, R16 ;  /* 0x000000110f107223 */ /* 0x000fe20000000010 */
[----:B------:R-:W-:Y:S01]  /*0970*/  FFMA R19, R9, R19, R20 ;  /* 0x0000001309137223 */ /* 0x000fe20000000014 */
[----:B------:R-:W-:Y:S01]  /*0980*/  SHF.L.U32 R9, R10, 0x10, RZ ;  /* 0x000000100a097819 */ /* 0x000fe200000006ff */
[----:B------:R-:W-:Y:S01]  /*0990*/  FMUL R7, R2, R7 ;  /* 0x0000000702077220 */ /* 0x000fe20000400000 */
[----:B------:R-:W-:Y:S01]  /*09a0*/  FFMA R13, R3, R13, R0 ;  /* 0x0000000d030d7223 */ /* 0x000fe20000000000 */
[C---:B------:R-:W-:Y:S02]  /*09b0*/  IMAD.WIDE R2, R4.reuse, R5, c[0x0][0x1b0] ;  /* 0x00006c0004027625 */ /* 0x040fe400078e0205 */
[----:B------:R-:W-:Y:S02]  /*09c0*/  FFMA R9, R9, R7, R16 ;  /* 0x0000000709097223 */ /* 0x000fe40000000010 */
[----:B------:R-:W-:Y:S01]  /*09d0*/  IMAD.WIDE R6, R4, R5, c[0x0][0x1b8] ;  /* 0x00006e0004067625 */ /* 0x000fe200078e0205 */
[----:B------:R-:W-:Y:S01]  /*09e0*/  FFMA R14, R14, R23, R19 ;  /* 0x000000170e0e7223 */ /* 0x000fe20000000013 */
[----:B------:R0:W-:Y:S04]  /*09f0*/  @!P0 STG.E [R2.64], R13 ;  /* 0x0000000d02008986 */ /* 0x0001e8000c101904 */
[----:B------:R0:W-:Y:S01]  /*0a00*/  @!P0 STG.E [R6.64], R9 ;  /* 0x0000000906008986 */ /* 0x0001e2000c101904 */
[----:B------:R-:W-:Y:S01]  /*0a10*/  FFMA R25, R25, R12, R14 ;  /* 0x0000000c19197223 */ /* 0x000fe2000000000e */
[----:B------:R-:W-:Y:S01]  /*0a20*/  IMAD.WIDE R4, R4, R5, c[0x0][0x1c0] ;  /* 0x0000700004047625 */ /* 0x000fe200078e0205 */
[----:B------:R-:W-:Y:S06]  /*0a30*/  @P0 EXIT ;  /* 0x000000000000094d */ /* 0x000fec0003800000 */
[----:B------:R-:W-:Y:S01]  /*0a40*/  STG.E [R4.64], R25 ;  /* 0x0000001904007986 */ /* 0x000fe2000c101904 */
[----:B------:R-:W-:Y:S05]  /*0a50*/  EXIT ;  /* 0x000000000000794d */ /* 0x000fea0003800000 */
.L_x_0:
[----:B------:R-:W-:-:S00]  /*0a60*/  BRA `(.L_x_0) ;  /* 0xfffffff000007947 */ /* 0x000fc0000383ffff */
[----:B------:R-:W-:-:S00]  /*0a70*/  NOP ;  /* 0x0000000000007918 */ /* 0x000fc00000000000 */
        /* <DEDUP_REMOVED lines=8> */
.L_x_1:
